//
// Generated by NVIDIA NVVM Compiler
//
// Compiler Build ID: CL-36424714
// Cuda compilation tools, release 13.0, V13.0.88
// Based on NVVM 20.0.0
//

.version 9.0
.target sm_100
.address_size 64

	// .globl	_Z19cuda_hierarchy_infov
.extern .func  (.param .b32 func_retval0) vprintf
(
	.param .b64 vprintf_param_0,
	.param .b64 vprintf_param_1
)
;
.global .align 1 .b8 $str[98] = {73, 68, 58, 32, 37, 100, 32, 124, 32, 66, 108, 111, 99, 107, 32, 40, 37, 100, 44, 32, 37, 100, 44, 32, 37, 100, 41, 58, 32, 37, 100, 32, 124, 32, 66, 108, 111, 99, 107, 32, 79, 102, 102, 115, 101, 116, 58, 32, 37, 100, 32, 124, 32, 84, 104, 114, 101, 97, 100, 32, 40, 37, 100, 44, 32, 37, 100, 44, 32, 37, 100, 41, 58, 32, 37, 100, 32, 124, 32, 84, 104, 114, 101, 97, 100, 32, 79, 102, 102, 115, 101, 116, 58, 32, 37, 100, 10};

.visible .entry _Z19cuda_hierarchy_infov()
{
	.local .align 8 .b8 	__local_depot0[48];
	.reg .b64 	%SP;
	.reg .b64 	%SPL;
	.reg .b32 	%r<23>;
	.reg .b64 	%rd<5>;

	mov.u64 	%SPL, __local_depot0;
	cvta.local.u64 	%SP, %SPL;
	add.u64 	%rd1, %SP, 0;
	add.u64 	%rd2, %SPL, 0;
	mov.u32 	%r1, %ctaid.x;
	mov.u32 	%r2, %ctaid.y;
	mov.u32 	%r3, %nctaid.x;
	mov.u32 	%r4, %ctaid.z;
	mov.u32 	%r5, %nctaid.y;
	mad.lo.s32 	%r6, %r5, %r4, %r2;
	mad.lo.s32 	%r7, %r6, %r3, %r1;
	mov.u32 	%r8, %ntid.x;
	mov.u32 	%r9, %ntid.y;
	mov.u32 	%r10, %ntid.z;
	mul.lo.s32 	%r11, %r9, %r8;
	mul.lo.s32 	%r12, %r11, %r10;
	mul.lo.s32 	%r13, %r12, %r7;
	mov.u32 	%r14, %tid.x;
	mov.u32 	%r15, %tid.y;
	mov.u32 	%r16, %tid.z;
	mad.lo.s32 	%r17, %r9, %r16, %r15;
	mad.lo.s32 	%r18, %r17, %r8, %r14;
	add.s32 	%r19, %r13, %r18;
	add.s32 	%r20, %r7, %r18;
	st.local.v2.u32 	[%rd2], {%r20, %r1};
	st.local.v2.u32 	[%rd2+8], {%r2, %r4};
	st.local.v2.u32 	[%rd2+16], {%r7, %r13};
	st.local.v2.u32 	[%rd2+24], {%r14, %r15};
	st.local.v2.u32 	[%rd2+32], {%r16, %r18};
	st.local.u32 	[%rd2+40], %r19;
	mov.u64 	%rd3, $str;
	cvta.global.u64 	%rd4, %rd3;
	{ // callseq 0, 0
	.param .b64 param0;
	st.param.b64 	[param0], %rd4;
	.param .b64 param1;
	st.param.b64 	[param1], %rd1;
	.param .b32 retval0;
	call.uni (retval0), 
	vprintf, 
	(
	param0, 
	param1
	);
	ld.param.b32 	%r21, [retval0];
	} // callseq 0
	ret;

}


// ===== COMPILED SASS (sm_100) =====

	.target	sm_100

	.elftype	@"ET_EXEC"


//--------------------- .note.nv.tkinfo           --------------------------
	.section	.note.nv.tkinfo,"",@"SHT_NOTE"
	.sectionflags	@"SHF_NOTE_NV_TKINFO"
	.tkinfo
        /*0018*/ 	.word	0x00000002
        /*0030*/ 	.string	""
        /*0030*/ 	.string	"ptxas"
        /*0030*/ 	.string	"Cuda compilation tools, release 13.0, V13.0.88"
        /*0030*/ 	.string	"Build cuda_13.0.r13.0/compiler.36424714_0"
        /*0030*/ 	.string	"-arch sm_100 -m 64 "



//--------------------- .note.nv.cuinfo           --------------------------
	.section	.note.nv.cuinfo,"",@"SHT_NOTE"
	.sectionflags	@"SHF_NOTE_NV_CUINFO"
        /*0018*/ 	.short	0x0002
        /*001a*/ 	.short	0x0064
        /*001c*/ 	.short	0x0082
	.zero		2


//--------------------- .nv.info                  --------------------------
	.section	.nv.info,"",@"SHT_CUDA_INFO"
	.align	4


	//----- nvinfo : EIATTR_REGCOUNT
	.align		4
        /*0000*/ 	.byte	0x04, 0x2f
        /*0002*/ 	.short	(.L_2 - .L_1)
	.align		4
.L_1:
        /*0004*/ 	.word	index@(_Z19cuda_hierarchy_infov)
        /*0008*/ 	.word	0x00000018


	//----- nvinfo : EIATTR_FRAME_SIZE
	.align		4
.L_2:
        /*000c*/ 	.byte	0x04, 0x11
        /*000e*/ 	.short	(.L_4 - .L_3)
	.align		4
.L_3:
        /*0010*/ 	.word	index@(_Z19cuda_hierarchy_infov)
        /*0014*/ 	.word	0x00000030


	//----- nvinfo : EIATTR_MIN_STACK_SIZE
	.align		4
.L_4:
        /*0018*/ 	.byte	0x04, 0x12
        /*001a*/ 	.short	(.L_6 - .L_5)
	.align		4
.L_5:
        /*001c*/ 	.word	index@(_Z19cuda_hierarchy_infov)
        /*0020*/ 	.word	0x00000030
.L_6:


//--------------------- .nv.compat                --------------------------
	.section	.nv.compat,"",@"SHT_CUDA_COMPAT_INFO"
	.align	4
        /*0000*/ 	.byte	0x02, 0x09, 0x00, 0x00, 0x02, 0x02, 0x01, 0x00, 0x02, 0x05, 0x05, 0x00, 0x03, 0x07, 0x01, 0x01
        /*0010*/ 	.byte	0x02, 0x03, 0x00, 0x00, 0x02, 0x06, 0x01, 0x00, 0x04, 0x0b, 0x08, 0x00, 0x09, 0x00, 0x00, 0x00
        /*0020*/ 	.byte	0x00, 0x00, 0x00, 0x00


//--------------------- .nv.info._Z19cuda_hierarchy_infov --------------------------
	.section	.nv.info._Z19cuda_hierarchy_infov,"",@"SHT_CUDA_INFO"
	.sectionflags	@""
	.align	4


	//----- nvinfo : EIATTR_CUDA_API_VERSION
	.align		4
        /*0000*/ 	.byte	0x04, 0x37
        /*0002*/ 	.short	(.L_8 - .L_7)
.L_7:
        /*0004*/ 	.word	0x00000082


	//----- nvinfo : EIATTR_SPARSE_MMA_MASK
	.align		4
.L_8:
        /*0008*/ 	.byte	0x03, 0x50
        /*000a*/ 	.short	0x0000


	//----- nvinfo : EIATTR_MAXREG_COUNT
	.align		4
        /*000c*/ 	.byte	0x03, 0x1b
        /*000e*/ 	.short	0x00ff


	//----- nvinfo : EIATTR_EXTERNS
	.align		4
        /*0010*/ 	.byte	0x04, 0x0f
        /*0012*/ 	.short	(.L_10 - .L_9)


	//   ....[0]....
	.align		4
.L_9:
        /*0014*/ 	.word	index@(vprintf)


	//----- nvinfo : EIATTR_MERCURY_ISA_VERSION
	.align		4
.L_10:
        /*0018*/ 	.byte	0x03, 0x5f
        /*001a*/ 	.short	0x0101


	//----- nvinfo : EIATTR_VRC_CTA_INIT_COUNT
	.align		4
        /*001c*/ 	.byte	0x02, 0x4a
	.zero		1
	.zero		1


	//----- nvinfo : EIATTR_SYSCALL_OFFSETS
	.align		4
        /*0020*/ 	.byte	0x04, 0x46
        /*0022*/ 	.short	(.L_12 - .L_11)


	//   ....[0]....
.L_11:
        /*0024*/ 	.word	0x00000260


	//----- nvinfo : EIATTR_EXIT_INSTR_OFFSETS
	.align		4
.L_12:
        /*0028*/ 	.byte	0x04, 0x1c
        /*002a*/ 	.short	(.L_14 - .L_13)


	//   ....[0]....
.L_13:
        /*002c*/ 	.word	0x00000270


	//----- nvinfo : EIATTR_SW_WAR
	.align		4
.L_14:
        /*0030*/ 	.byte	0x04, 0x36
        /*0032*/ 	.short	(.L_16 - .L_15)
.L_15:
        /*0034*/ 	.word	0x00000008
.L_16:


//--------------------- .nv.callgraph             --------------------------
	.section	.nv.callgraph,"",@"SHT_CUDA_CALLGRAPH"
	.align	4
	.sectionentsize	8
	.align		4
        /*0000*/ 	.word	0x00000000
	.align		4
        /*0004*/ 	.word	0xffffffff
	.align		4
        /*0008*/ 	.word	index@(_Z19cuda_hierarchy_infov)
	.align		4
        /*000c*/ 	.word	index@(vprintf)
	.align		4
        /*0010*/ 	.word	0x00000000
	.align		4
        /*0014*/ 	.word	0xfffffffe
	.align		4
        /*0018*/ 	.word	0x00000000
	.align		4
        /*001c*/ 	.word	0xfffffffd
	.align		4
        /*0020*/ 	.word	0x00000000
	.align		4
        /*0024*/ 	.word	0xfffffffc


//--------------------- .nv.constant4             --------------------------
	.section	.nv.constant4,"a",@progbits
	.align	8
	.align		8
.nv.constant4:
        /*0000*/ 	.dword	vprintf
	.align		8
        /*0008*/ 	.dword	$str


//--------------------- .text._Z19cuda_hierarchy_infov --------------------------
	.section	.text._Z19cuda_hierarchy_infov,"ax",@progbits
	.align	128
        .global         _Z19cuda_hierarchy_infov
        .type           _Z19cuda_hierarchy_infov,@function
        .size           _Z19cuda_hierarchy_infov,(.L_x_2 - _Z19cuda_hierarchy_infov)
        .other          _Z19cuda_hierarchy_infov,@"STO_CUDA_ENTRY STV_DEFAULT"
_Z19cuda_hierarchy_infov:
.text._Z19cuda_hierarchy_infov:
[----:B------:R-:W0:Y:S01]  /*0000*/  LDC R1, c[0x0][0x37c] ;  /* 0x0000df00ff017b82 */ /* 0x000e220000000800 */
[----:B------:R-:W1:Y:S01]  /*0010*/  S2R R4, SR_CTAID.Y ;  /* 0x0000000000047919 */ /* 0x000e620000002600 */
[----:B------:R-:W2:Y:S01]  /*0020*/  LDCU UR6, c[0x0][0x2fc] ;  /* 0x00005f80ff0677ac */ /* 0x000ea20008000800 */
[----:B------:R-:W-:Y:S01]  /*0030*/  MOV R10, 0x0 ;  /* 0x00000000000a7802 */ /* 0x000fe20000000f00 */
[----:B------:R-:W1:Y:S01]  /*0040*/  S2R R5, SR_CTAID.Z ;  /* 0x0000000000057919 */ /* 0x000e620000002700 */
[----:B------:R-:W3:Y:S01]  /*0050*/  LDCU UR7, c[0x0][0x370] ;  /* 0x00006e00ff0777ac */ /* 0x000ee20008000800 */
[----:B0-----:R-:W-:Y:S01]  /*0060*/  IADD3 R1, PT, PT, R1, -0x30, RZ ;  /* 0xffffffd001017810 */ /* 0x001fe20007ffe0ff */
[----:B------:R-:W0:Y:S01]  /*0070*/  S2R R13, SR_TID.Y ;  /* 0x00000000000d7919 */ /* 0x000e220000002200 */
[----:B------:R-:W1:Y:S01]  /*0080*/  LDCU UR8, c[0x0][0x374] ;  /* 0x00006e80ff0877ac */ /* 0x000e620008000800 */
[----:B------:R-:W4:Y:S01]  /*0090*/  LDC.64 R10, c[0x4][R10] ;  /* 0x010000000a0a7b82 */ /* 0x000f220000000a00 */
[----:B------:R-:W0:Y:S01]  /*00a0*/  S2R R14, SR_TID.Z ;  /* 0x00000000000e7919 */ /* 0x000e220000002300 */
[----:B------:R-:W5:Y:S01]  /*00b0*/  LDCU UR9, c[0x0][0x360] ;  /* 0x00006c00ff0977ac */ /* 0x000f620008000800 */
[----:B------:R-:W3:Y:S01]  /*00c0*/  S2R R9, SR_CTAID.X ;  /* 0x0000000000097919 */ /* 0x000ee20000002500 */
[----:B------:R-:W5:Y:S01]  /*00d0*/  LDCU UR10, c[0x0][0x364] ;  /* 0x00006c80ff0a77ac */ /* 0x000f620008000800 */
[----:B------:R-:W2:Y:S01]  /*00e0*/  S2R R12, SR_TID.X ;  /* 0x00000000000c7919 */ /* 0x000ea20000002100 */
[----:B------:R-:W1:Y:S01]  /*00f0*/  LDCU UR5, c[0x0][0x368] ;  /* 0x00006d00ff0577ac */ /* 0x000e620008000800 */
[----:B-----5:R-:W-:Y:S01]  /*0100*/  UIMAD UR4, UR9, UR10, URZ ;  /* 0x0000000a090472a4 */ /* 0x020fe2000f8e02ff */
[----:B-1----:R-:W-:Y:S01]  /*0110*/  IMAD R2, R5, UR8, R4 ;  /* 0x0000000805027c24 */ /* 0x002fe2000f8e0204 */
[----:B------:R1:W-:Y:S02]  /*0120*/  STL.64 [R1+0x8], R4 ;  /* 0x0000080401007387 */ /* 0x0003e40000100a00 */
[----:B------:R-:W-:Y:S01]  /*0130*/  UIMAD UR4, UR4, UR5, URZ ;  /* 0x00000005040472a4 */ /* 0x000fe2000f8e02ff */
[----:B0-----:R-:W-:-:S02]  /*0140*/  IMAD R15, R14, UR10, R13 ;  /* 0x0000000a0e0f7c24 */ /* 0x001fc4000f8e020d */
[----:B---3--:R-:W-:Y:S02]  /*0150*/  IMAD R2, R2, UR7, R9 ;  /* 0x0000000702027c24 */ /* 0x008fe4000f8e0209 */
[----:B--2---:R-:W-:Y:S01]  /*0160*/  IMAD R15, R15, UR9, R12 ;  /* 0x000000090f0f7c24 */ /* 0x004fe2000f8e020c */
[----:B------:R0:W-:Y:S01]  /*0170*/  STL.64 [R1+0x18], R12 ;  /* 0x0000180c01007387 */ /* 0x0001e20000100a00 */
[----:B------:R-:W-:-:S04]  /*0180*/  IMAD R3, R2, UR4, RZ ;  /* 0x0000000402037c24 */ /* 0x000fc8000f8e02ff */
[----:B------:R-:W2:Y:S01]  /*0190*/  LDCU UR4, c[0x0][0x2f8] ;  /* 0x00005f00ff0477ac */ /* 0x000ea20008000800 */
[-C--:B------:R-:W-:Y:S01]  /*01a0*/  IADD3 R8, PT, PT, R2, R15.reuse, RZ ;  /* 0x0000000f02087210 */ /* 0x080fe20007ffe0ff */
[----:B------:R0:W-:Y:S01]  /*01b0*/  STL.64 [R1+0x20], R14 ;  /* 0x0000200e01007387 */ /* 0x0001e20000100a00 */
[----:B------:R-:W-:Y:S01]  /*01c0*/  IADD3 R0, PT, PT, R3, R15, RZ ;  /* 0x0000000f03007210 */ /* 0x000fe20007ffe0ff */
[----:B------:R-:W1:Y:S02]  /*01d0*/  LDCU.64 UR8, c[0x4][0x8] ;  /* 0x01000100ff0877ac */ /* 0x000e640008000a00 */
[----:B------:R0:W-:Y:S04]  /*01e0*/  STL.64 [R1], R8 ;  /* 0x0000000801007387 */ /* 0x0001e80000100a00 */
[----:B------:R0:W-:Y:S04]  /*01f0*/  STL.64 [R1+0x10], R2 ;  /* 0x0000100201007387 */ /* 0x0001e80000100a00 */
[----:B------:R0:W-:Y:S01]  /*0200*/  STL [R1+0x28], R0 ;  /* 0x0000280001007387 */ /* 0x0001e20000100800 */
[----:B--2---:R-:W-:Y:S01]  /*0210*/  IADD3 R6, P0, PT, R1, UR4, RZ ;  /* 0x0000000401067c10 */ /* 0x004fe2000ff1e0ff */
[----:B-1----:R-:W-:Y:S01]  /*0220*/  IMAD.U32 R4, RZ, RZ, UR8 ;  /* 0x00000008ff047e24 */ /* 0x002fe2000f8e00ff */
[----:B------:R-:W-:-:S03]  /*0230*/  MOV R5, UR9 ;  /* 0x0000000900057c02 */ /* 0x000fc60008000f00 */
[----:B0---4-:R-:W-:-:S08]  /*0240*/  IMAD.X R7, RZ, RZ, UR6, P0 ;  /* 0x00000006ff077e24 */ /* 0x011fd000080e06ff */
[----:B------:R-:W-:-:S07]  /*0250*/  LEPC R20, `(.L_x_0) ;  /* 0x000000001014794e */ /* 0x000fce0000000000 */
[----:B------:R-:W-:Y:S05]  /*0260*/  CALL.ABS.NOINC R10 ;  /* 0x000000000a007343 */ /* 0x000fea0003c00000 */
.L_x_0:
[----:B------:R-:W-:Y:S05]  /*0270*/  EXIT ;  /* 0x000000000000794d */ /* 0x000fea0003800000 */
.L_x_1:
[----:B------:R-:W-:-:S00]  /*0280*/  BRA `(.L_x_1) ;  /* 0xfffffffc00fc7947 */ /* 0x000fc0000383ffff */
[----:B------:R-:W-:-:S00]  /*0290*/  NOP ;  /* 0x0000000000007918 */ /* 0x000fc00000000000 */
        /* <DEDUP_REMOVED lines=14> */
.L_x_2:


//--------------------- .nv.global.init           --------------------------
	.section	.nv.global.init,"aw",@progbits
.nv.global.init:
	.type		$str,@object
	.size		$str,(.L_0 - $str)
$str:
        /*0000*/ 	.byte	0x49, 0x44, 0x3a, 0x20, 0x25, 0x64, 0x20, 0x7c, 0x20, 0x42, 0x6c, 0x6f, 0x63, 0x6b, 0x20, 0x28
        /*0010*/ 	.byte	0x25, 0x64, 0x2c, 0x20, 0x25, 0x64, 0x2c, 0x20, 0x25, 0x64, 0x29, 0x3a, 0x20, 0x25, 0x64, 0x20
        /*0020*/ 	.byte	0x7c, 0x20, 0x42, 0x6c, 0x6f, 0x63, 0x6b, 0x20, 0x4f, 0x66, 0x66, 0x73, 0x65, 0x74, 0x3a, 0x20
        /*0030*/ 	.byte	0x25, 0x64, 0x20, 0x7c, 0x20, 0x54, 0x68, 0x72, 0x65, 0x61, 0x64, 0x20, 0x28, 0x25, 0x64, 0x2c
        /*0040*/ 	.byte	0x20, 0x25, 0x64, 0x2c, 0x20, 0x25, 0x64, 0x29, 0x3a, 0x20, 0x25, 0x64, 0x20, 0x7c, 0x20, 0x54
        /*0050*/ 	.byte	0x68, 0x72, 0x65, 0x61, 0x64, 0x20, 0x4f, 0x66, 0x66, 0x73, 0x65, 0x74, 0x3a, 0x20, 0x25, 0x64
        /*0060*/ 	.byte	0x0a, 0x00
.L_0:


//--------------------- .nv.shared.reserved.0     --------------------------
	.section	.nv.shared.reserved.0,"aw",@nobits
	.weak		__nv_reservedSMEM_offset_0_alias
	.size		__nv_reservedSMEM_offset_0_alias, 0, 64
	.other		__nv_reservedSMEM_offset_0_alias,@"STO_CUDA_RESERVED_SHARED STV_DEFAULT"
__nv_reservedSMEM_offset_0_alias:
	.zero		0
	.zero		64


//--------------------- .nv.constant0._Z19cuda_hierarchy_infov --------------------------
	.section	.nv.constant0._Z19cuda_hierarchy_infov,"a",@progbits
	.sectionflags	@""
	.align	4
.nv.constant0._Z19cuda_hierarchy_infov:
	.zero		896


//--------------------- SYMBOLS --------------------------

	.type		.nv.reservedSmem.offset0,@object
	.size		.nv.reservedSmem.offset0,0x4
	.type		vprintf,@function
